	.headerflags	@"EF_CUDA_TEXMODE_UNIFIED EF_CUDA_64BIT_ADDRESS EF_CUDA_ACCELERATORS EF_CUDA_SM90 EF_CUDA_VIRTUAL_SM(EF_CUDA_SM90)"
	.elftype	@"ET_EXEC"


//--------------------- .nv.info                  --------------------------
	.section	.nv.info,"",@"SHT_CUDA_INFO"
	.align	4


	//----- nvinfo : EIATTR_REGCOUNT
	.align		4
        /*0000*/ 	.byte	0x04, 0x2f
        /*0002*/ 	.short	(.L_1 - .L_0)
	.align		4
.L_0:
        /*0004*/ 	.word	index@(triton_poi_fused_convolution_relu_18)
        /*0008*/ 	.word	0x0000000c


	//----- nvinfo : EIATTR_MIN_STACK_SIZE
	.align		4
.L_1:
        /*000c*/ 	.byte	0x04, 0x12
        /*000e*/ 	.short	(.L_3 - .L_2)
	.align		4
.L_2:
        /*0010*/ 	.word	index@(triton_poi_fused_convolution_relu_18)
        /*0014*/ 	.word	0x00000000


	//----- nvinfo : EIATTR_FRAME_SIZE
	.align		4
.L_3:
        /*0018*/ 	.byte	0x04, 0x11
        /*001a*/ 	.short	(.L_5 - .L_4)
	.align		4
.L_4:
        /*001c*/ 	.word	index@(triton_poi_fused_convolution_relu_18)
        /*0020*/ 	.word	0x00000000


	//----- nvinfo : EIATTR_MIN_STACK_SIZE
	.align		4
.L_5:
        /*0024*/ 	.byte	0x04, 0x12
        /*0026*/ 	.short	(.L_7 - .L_6)
	.align		4
.L_6:
        /*0028*/ 	.word	index@(triton_poi_fused_convolution_relu_18)
        /*002c*/ 	.word	0x00000000
.L_7:


//--------------------- .nv.info.triton_poi_fused_convolution_relu_18 --------------------------
	.section	.nv.info.triton_poi_fused_convolution_relu_18,"",@"SHT_CUDA_INFO"
	.sectionflags	@""
	.align	4


	//----- nvinfo : EIATTR_CUDA_API_VERSION
	.align		4
        /*0000*/ 	.byte	0x04, 0x37
        /*0002*/ 	.short	(.L_9 - .L_8)
.L_8:
        /*0004*/ 	.word	0x0000007c


	//----- nvinfo : EIATTR_KPARAM_INFO
	.align		4
.L_9:
        /*0008*/ 	.byte	0x04, 0x17
        /*000a*/ 	.short	(.L_11 - .L_10)
.L_10:
        /*000c*/ 	.word	0x00000000
        /*0010*/ 	.short	0x0002
        /*0012*/ 	.short	0x0010
        /*0014*/ 	.byte	0x00, 0xf0, 0x11, 0x00


	//----- nvinfo : EIATTR_KPARAM_INFO
	.align		4
.L_11:
        /*0018*/ 	.byte	0x04, 0x17
        /*001a*/ 	.short	(.L_13 - .L_12)
.L_12:
        /*001c*/ 	.word	0x00000000
        /*0020*/ 	.short	0x0001
        /*0022*/ 	.short	0x0008
        /*0024*/ 	.byte	0x00, 0xf4, 0x21, 0x00


	//----- nvinfo : EIATTR_KPARAM_INFO
	.align		4
.L_13:
        /*0028*/ 	.byte	0x04, 0x17
        /*002a*/ 	.short	(.L_15 - .L_14)
.L_14:
        /*002c*/ 	.word	0x00000000
        /*0030*/ 	.short	0x0000
        /*0032*/ 	.short	0x0000
        /*0034*/ 	.byte	0x00, 0xf4, 0x21, 0x00


	//----- nvinfo : EIATTR_SPARSE_MMA_MASK
	.align		4
.L_15:
        /*0038*/ 	.byte	0x03, 0x50
        /*003a*/ 	.short	0x0000


	//----- nvinfo : EIATTR_MAXREG_COUNT
	.align		4
        /*003c*/ 	.byte	0x03, 0x1b
        /*003e*/ 	.short	0x00ff


	//----- nvinfo : EIATTR_EXIT_INSTR_OFFSETS
	.align		4
        /*0040*/ 	.byte	0x04, 0x1c
        /*0042*/ 	.short	(.L_17 - .L_16)


	//   ....[0]....
.L_16:
        /*0044*/ 	.word	0x00000170


	//----- nvinfo : EIATTR_REQNTID
	.align		4
.L_17:
        /*0048*/ 	.byte	0x04, 0x10
        /*004a*/ 	.short	(.L_19 - .L_18)
.L_18:
        /*004c*/ 	.word	0x00000080
        /*0050*/ 	.word	0x00000001
        /*0054*/ 	.word	0x00000001


	//----- nvinfo : EIATTR_CBANK_PARAM_SIZE
	.align		4
.L_19:
        /*0058*/ 	.byte	0x03, 0x19
        /*005a*/ 	.short	0x0014


	//----- nvinfo : EIATTR_PARAM_CBANK
	.align		4
        /*005c*/ 	.byte	0x04, 0x0a
        /*005e*/ 	.short	(.L_21 - .L_20)
	.align		4
.L_20:
        /*0060*/ 	.word	index@(.nv.constant0.triton_poi_fused_convolution_relu_18)
        /*0064*/ 	.short	0x0210
        /*0066*/ 	.short	0x0014


	//----- nvinfo : EIATTR_SW_WAR
	.align		4
.L_21:
        /*0068*/ 	.byte	0x04, 0x36
        /*006a*/ 	.short	(.L_23 - .L_22)
.L_22:
        /*006c*/ 	.word	0x00000008
.L_23:


//--------------------- .nv.callgraph             --------------------------
	.section	.nv.callgraph,"",@"SHT_CUDA_CALLGRAPH"
	.align	4
	.sectionentsize	8
	.align		4
        /*0000*/ 	.word	0x00000000
	.align		4
        /*0004*/ 	.word	0xffffffff
	.align		4
        /*0008*/ 	.word	0x00000000
	.align		4
        /*000c*/ 	.word	0xfffffffe
	.align		4
        /*0010*/ 	.word	0x00000000
	.align		4
        /*0014*/ 	.word	0xfffffffd
	.align		4
        /*0018*/ 	.word	0x00000000
	.align		4
        /*001c*/ 	.word	0xfffffffc


//--------------------- .text.triton_poi_fused_convolution_relu_18 --------------------------
	.section	.text.triton_poi_fused_convolution_relu_18,"ax",@progbits
	.align	128
        .global         triton_poi_fused_convolution_relu_18
        .type           triton_poi_fused_convolution_relu_18,@function
        .size           triton_poi_fused_convolution_relu_18,(.L_x_1 - triton_poi_fused_convolution_relu_18)
        .other          triton_poi_fused_convolution_relu_18,@"STO_CUDA_ENTRY STV_DEFAULT"
triton_poi_fused_convolution_relu_18:
.text.triton_poi_fused_convolution_relu_18:
[----:B------:R-:W-:Y:S01]  /*0000*/  LDC R1, c[0x0][0x28] ;  /* 0x00000a00ff017b82 */ /* 0x000fe20000000800 */
[----:B------:R-:W1:Y:S07]  /*0010*/  S2R R0, SR_TID.X ;  /* 0x0000000000007919 */ /* 0x000e6e0000002100 */
[----:B------:R-:W2:Y:S01]  /*0020*/  LDC.64 R2, c[0x0][0x210] ;  /* 0x00008400ff027b82 */ /* 0x000ea20000000a00 */
[----:B------:R-:W-:Y:S01]  /*0030*/  ULDC.64 UR4, c[0x0][0x208] ;  /* 0x0000820000047ab9 */ /* 0x000fe20000000a00 */
[----:B------:R-:W3:Y:S01]  /*0040*/  S2R R7, SR_CTAID.X ;  /* 0x0000000000077919 */ /* 0x000ee20000002500 */
[----:B-1----:R-:W-:-:S02]  /*0050*/  LOP3.LUT R0, R0, 0x7f, RZ, 0xc0, !PT ;  /* 0x0000007f00007812 */ /* 0x002fc400078ec0ff */
[----:B---3--:R-:W-:-:S03]  /*0060*/  SHF.R.S32.HI R4, RZ, 0x18, R7 ;  /* 0x00000018ff047819 */ /* 0x008fc60000011407 */
[----:B------:R-:W-:Y:S01]  /*0070*/  IMAD R7, R7, 0x80, R0 ;  /* 0x0000008007077824 */ /* 0x000fe200078e0200 */
[----:B------:R-:W-:-:S03]  /*0080*/  SGXT R0, R4, 0x1 ;  /* 0x000000010400781a */ /* 0x000fc60000000200 */
[----:B--2---:R-:W-:Y:S01]  /*0090*/  IMAD.WIDE R2, R7, 0x4, R2 ;  /* 0x0000000407027825 */ /* 0x004fe200078e0202 */
[----:B------:R-:W1:Y:S01]  /*00a0*/  LDC.64 R4, c[0x0][0x218] ;  /* 0x00008600ff047b82 */ /* 0x000e620000000a00 */
[----:B------:R-:W-:-:S04]  /*00b0*/  LEA.HI R0, R0, R7, RZ, 0x6 ;  /* 0x0000000700007211 */ /* 0x000fc800078f30ff */
[----:B------:R-:W-:-:S04]  /*00c0*/  SHF.R.S32.HI R0, RZ, 0x6, R0 ;  /* 0x00000006ff007819 */ /* 0x000fc80000011400 */
[----:B------:R-:W-:-:S04]  /*00d0*/  LEA.HI R6, R0, R0, RZ, 0x7 ;  /* 0x0000000000067211 */ /* 0x000fc800078f38ff */
[----:B------:R-:W-:-:S05]  /*00e0*/  LOP3.LUT R9, R6, 0xffffff80, RZ, 0xc0, !PT ;  /* 0xffffff8006097812 */ /* 0x000fca00078ec0ff */
[----:B------:R-:W-:Y:S02]  /*00f0*/  IMAD.IADD R9, R0, 0x1, -R9 ;  /* 0x0000000100097824 */ /* 0x000fe400078e0a09 */
[----:B------:R-:W2:Y:S02]  /*0100*/  LDG.E R0, desc[UR4][R2.64] ;  /* 0x0000000402007981 */ /* 0x000ea4000c1e1900 */
[----:B-1----:R-:W-:-:S06]  /*0110*/  IMAD.WIDE R4, R9, 0x4, R4 ;  /* 0x0000000409047825 */ /* 0x002fcc00078e0204 */
[----:B------:R-:W2:Y:S02]  /*0120*/  LDG.E.EL R5, desc[UR4][R4.64] ;  /* 0x0000000404057981 */ /* 0x000ea4000c2e1900 */
[C---:B--2---:R-:W-:Y:S01]  /*0130*/  FADD R6, R0.reuse, R5 ;  /* 0x0000000500067221 */ /* 0x044fe20000000000 */
[----:B------:R-:W-:-:S04]  /*0140*/  FSETP.GEU.AND P0, PT, R0, -R5, PT ;  /* 0x800000050000720b */ /* 0x000fc80003f0e000 */
[----:B------:R-:W-:-:S05]  /*0150*/  FSEL R7, R6, RZ, P0 ;  /* 0x000000ff06077208 */ /* 0x000fca0000000000 */
[----:B------:R-:W-:Y:S01]  /*0160*/  STG.E desc[UR4][R2.64], R7 ;  /* 0x0000000702007986 */ /* 0x000fe2000c101904 */
[----:B------:R-:W-:Y:S05]  /*0170*/  EXIT ;  /* 0x000000000000794d */ /* 0x000fea0003800000 */
.L_x_0:
[----:B------:R-:W-:-:S00]  /*0180*/  BRA `(.L_x_0) ;  /* 0xfffffffc00fc7947 */ /* 0x000fc0000383ffff */
[----:B------:R-:W-:-:S00]  /*0190*/  NOP ;  /* 0x0000000000007918 */ /* 0x000fc00000000000 */
        /* <DEDUP_REMOVED lines=14> */
.L_x_1:


//--------------------- .nv.constant0.triton_poi_fused_convolution_relu_18 --------------------------
	.section	.nv.constant0.triton_poi_fused_convolution_relu_18,"a",@progbits
	.sectionflags	@""
	.align	4
.nv.constant0.triton_poi_fused_convolution_relu_18:
	.zero		548
